//
// Generated by NVIDIA NVVM Compiler
//
// Compiler Build ID: CL-36424714
// Cuda compilation tools, release 13.0, V13.0.88
// Based on NVVM 20.0.0
//

.version 9.0
.target sm_100
.address_size 64

	// .globl	_Z23apply_rotary_emb_kernelPKfS0_S0_S0_PfS1_iii

.visible .entry _Z23apply_rotary_emb_kernelPKfS0_S0_S0_PfS1_iii(
	.param .u64 .ptr .align 1 _Z23apply_rotary_emb_kernelPKfS0_S0_S0_PfS1_iii_param_0,
	.param .u64 .ptr .align 1 _Z23apply_rotary_emb_kernelPKfS0_S0_S0_PfS1_iii_param_1,
	.param .u64 .ptr .align 1 _Z23apply_rotary_emb_kernelPKfS0_S0_S0_PfS1_iii_param_2,
	.param .u64 .ptr .align 1 _Z23apply_rotary_emb_kernelPKfS0_S0_S0_PfS1_iii_param_3,
	.param .u64 .ptr .align 1 _Z23apply_rotary_emb_kernelPKfS0_S0_S0_PfS1_iii_param_4,
	.param .u64 .ptr .align 1 _Z23apply_rotary_emb_kernelPKfS0_S0_S0_PfS1_iii_param_5,
	.param .u32 _Z23apply_rotary_emb_kernelPKfS0_S0_S0_PfS1_iii_param_6,
	.param .u32 _Z23apply_rotary_emb_kernelPKfS0_S0_S0_PfS1_iii_param_7,
	.param .u32 _Z23apply_rotary_emb_kernelPKfS0_S0_S0_PfS1_iii_param_8
)
{
	.reg .pred 	%p<6>;
	.reg .b32 	%r<13>;
	.reg .b32 	%f<17>;
	.reg .b64 	%rd<21>;

	ld.param.u64 	%rd1, [_Z23apply_rotary_emb_kernelPKfS0_S0_S0_PfS1_iii_param_0];
	ld.param.u64 	%rd2, [_Z23apply_rotary_emb_kernelPKfS0_S0_S0_PfS1_iii_param_1];
	ld.param.u64 	%rd3, [_Z23apply_rotary_emb_kernelPKfS0_S0_S0_PfS1_iii_param_2];
	ld.param.u64 	%rd4, [_Z23apply_rotary_emb_kernelPKfS0_S0_S0_PfS1_iii_param_3];
	ld.param.u64 	%rd5, [_Z23apply_rotary_emb_kernelPKfS0_S0_S0_PfS1_iii_param_4];
	ld.param.u64 	%rd6, [_Z23apply_rotary_emb_kernelPKfS0_S0_S0_PfS1_iii_param_5];
	ld.param.u32 	%r6, [_Z23apply_rotary_emb_kernelPKfS0_S0_S0_PfS1_iii_param_6];
	ld.param.u32 	%r4, [_Z23apply_rotary_emb_kernelPKfS0_S0_S0_PfS1_iii_param_7];
	ld.param.u32 	%r5, [_Z23apply_rotary_emb_kernelPKfS0_S0_S0_PfS1_iii_param_8];
	mov.u32 	%r1, %ctaid.x;
	mov.u32 	%r2, %ctaid.y;
	mov.u32 	%r3, %tid.x;
	setp.ge.s32 	%p1, %r1, %r6;
	setp.ge.s32 	%p2, %r2, %r4;
	or.pred  	%p3, %p1, %p2;
	shr.u32 	%r7, %r5, 31;
	add.s32 	%r8, %r5, %r7;
	shr.s32 	%r9, %r8, 1;
	setp.ge.s32 	%p4, %r3, %r9;
	or.pred  	%p5, %p3, %p4;
	@%p5 bra 	$L__BB0_2;
	cvta.to.global.u64 	%rd7, %rd1;
	cvta.to.global.u64 	%rd8, %rd2;
	cvta.to.global.u64 	%rd9, %rd3;
	cvta.to.global.u64 	%rd10, %rd4;
	cvta.to.global.u64 	%rd11, %rd5;
	cvta.to.global.u64 	%rd12, %rd6;
	shl.b32 	%r10, %r3, 1;
	mad.lo.s32 	%r11, %r4, %r1, %r2;
	mad.lo.s32 	%r12, %r11, %r5, %r10;
	mul.wide.s32 	%rd13, %r12, 4;
	add.s64 	%rd14, %rd7, %rd13;
	ld.global.f32 	%f1, [%rd14];
	ld.global.f32 	%f2, [%rd14+4];
	add.s64 	%rd15, %rd8, %rd13;
	ld.global.f32 	%f3, [%rd15];
	ld.global.f32 	%f4, [%rd15+4];
	mul.wide.u32 	%rd16, %r3, 4;
	add.s64 	%rd17, %rd9, %rd16;
	ld.global.f32 	%f5, [%rd17];
	add.s64 	%rd18, %rd10, %rd16;
	ld.global.f32 	%f6, [%rd18];
	mul.f32 	%f7, %f1, %f5;
	mul.f32 	%f8, %f2, %f6;
	sub.f32 	%f9, %f7, %f8;
	add.s64 	%rd19, %rd11, %rd13;
	st.global.f32 	[%rd19], %f9;
	mul.f32 	%f10, %f1, %f6;
	fma.rn.f32 	%f11, %f2, %f5, %f10;
	st.global.f32 	[%rd19+4], %f11;
	mul.f32 	%f12, %f3, %f5;
	mul.f32 	%f13, %f4, %f6;
	sub.f32 	%f14, %f12, %f13;
	add.s64 	%rd20, %rd12, %rd13;
	st.global.f32 	[%rd20], %f14;
	mul.f32 	%f15, %f3, %f6;
	fma.rn.f32 	%f16, %f4, %f5, %f15;
	st.global.f32 	[%rd20+4], %f16;
$L__BB0_2:
	ret;

}


// ===== COMPILED SASS (sm_100) =====

	.target	sm_100

	.elftype	@"ET_EXEC"


//--------------------- .note.nv.tkinfo           --------------------------
	.section	.note.nv.tkinfo,"",@"SHT_NOTE"
	.sectionflags	@"SHF_NOTE_NV_TKINFO"
	.tkinfo
        /*0018*/ 	.word	0x00000002
        /*0030*/ 	.string	""
        /*0030*/ 	.string	"ptxas"
        /*0030*/ 	.string	"Cuda compilation tools, release 13.0, V13.0.88"
        /*0030*/ 	.string	"Build cuda_13.0.r13.0/compiler.36424714_0"
        /*0030*/ 	.string	"-arch sm_100 -m 64 "



//--------------------- .note.nv.cuinfo           --------------------------
	.section	.note.nv.cuinfo,"",@"SHT_NOTE"
	.sectionflags	@"SHF_NOTE_NV_CUINFO"
        /*0018*/ 	.short	0x0002
        /*001a*/ 	.short	0x0064
        /*001c*/ 	.short	0x0082
	.zero		2


//--------------------- .nv.info                  --------------------------
	.section	.nv.info,"",@"SHT_CUDA_INFO"
	.align	4


	//----- nvinfo : EIATTR_REGCOUNT
	.align		4
        /*0000*/ 	.byte	0x04, 0x2f
        /*0002*/ 	.short	(.L_1 - .L_0)
	.align		4
.L_0:
        /*0004*/ 	.word	index@(_Z23apply_rotary_emb_kernelPKfS0_S0_S0_PfS1_iii)
        /*0008*/ 	.word	0x00000016


	//----- nvinfo : EIATTR_FRAME_SIZE
	.align		4
.L_1:
        /*000c*/ 	.byte	0x04, 0x11
        /*000e*/ 	.short	(.L_3 - .L_2)
	.align		4
.L_2:
        /*0010*/ 	.word	index@(_Z23apply_rotary_emb_kernelPKfS0_S0_S0_PfS1_iii)
        /*0014*/ 	.word	0x00000000


	//----- nvinfo : EIATTR_MIN_STACK_SIZE
	.align		4
.L_3:
        /*0018*/ 	.byte	0x04, 0x12
        /*001a*/ 	.short	(.L_5 - .L_4)
	.align		4
.L_4:
        /*001c*/ 	.word	index@(_Z23apply_rotary_emb_kernelPKfS0_S0_S0_PfS1_iii)
        /*0020*/ 	.word	0x00000000
.L_5:


//--------------------- .nv.compat                --------------------------
	.section	.nv.compat,"",@"SHT_CUDA_COMPAT_INFO"
	.align	4
        /*0000*/ 	.byte	0x02, 0x09, 0x00, 0x00, 0x02, 0x02, 0x01, 0x00, 0x02, 0x05, 0x05, 0x00, 0x03, 0x07, 0x01, 0x01
        /*0010*/ 	.byte	0x02, 0x03, 0x00, 0x00, 0x02, 0x06, 0x01, 0x00, 0x04, 0x0b, 0x08, 0x00, 0x09, 0x00, 0x00, 0x00
        /*0020*/ 	.byte	0x00, 0x00, 0x00, 0x00


//--------------------- .nv.info._Z23apply_rotary_emb_kernelPKfS0_S0_S0_PfS1_iii --------------------------
	.section	.nv.info._Z23apply_rotary_emb_kernelPKfS0_S0_S0_PfS1_iii,"",@"SHT_CUDA_INFO"
	.sectionflags	@""
	.align	4


	//----- nvinfo : EIATTR_CUDA_API_VERSION
	.align		4
        /*0000*/ 	.byte	0x04, 0x37
        /*0002*/ 	.short	(.L_7 - .L_6)
.L_6:
        /*0004*/ 	.word	0x00000082


	//----- nvinfo : EIATTR_KPARAM_INFO
	.align		4
.L_7:
        /*0008*/ 	.byte	0x04, 0x17
        /*000a*/ 	.short	(.L_9 - .L_8)
.L_8:
        /*000c*/ 	.word	0x00000000
        /*0010*/ 	.short	0x0008
        /*0012*/ 	.short	0x0038
        /*0014*/ 	.byte	0x00, 0xf0, 0x11, 0x00


	//----- nvinfo : EIATTR_KPARAM_INFO
	.align		4
.L_9:
        /*0018*/ 	.byte	0x04, 0x17
        /*001a*/ 	.short	(.L_11 - .L_10)
.L_10:
        /*001c*/ 	.word	0x00000000
        /*0020*/ 	.short	0x0007
        /*0022*/ 	.short	0x0034
        /*0024*/ 	.byte	0x00, 0xf0, 0x11, 0x00


	//----- nvinfo : EIATTR_KPARAM_INFO
	.align		4
.L_11:
        /*0028*/ 	.byte	0x04, 0x17
        /*002a*/ 	.short	(.L_13 - .L_12)
.L_12:
        /*002c*/ 	.word	0x00000000
        /*0030*/ 	.short	0x0006
        /*0032*/ 	.short	0x0030
        /*0034*/ 	.byte	0x00, 0xf0, 0x11, 0x00


	//----- nvinfo : EIATTR_KPARAM_INFO
	.align		4
.L_13:
        /*0038*/ 	.byte	0x04, 0x17
        /*003a*/ 	.short	(.L_15 - .L_14)
.L_14:
        /*003c*/ 	.word	0x00000000
        /*0040*/ 	.short	0x0005
        /*0042*/ 	.short	0x0028
        /*0044*/ 	.byte	0x00, 0xf5, 0x21, 0x00


	//----- nvinfo : EIATTR_KPARAM_INFO
	.align		4
.L_15:
        /*0048*/ 	.byte	0x04, 0x17
        /*004a*/ 	.short	(.L_17 - .L_16)
.L_16:
        /*004c*/ 	.word	0x00000000
        /*0050*/ 	.short	0x0004
        /*0052*/ 	.short	0x0020
        /*0054*/ 	.byte	0x00, 0xf5, 0x21, 0x00


	//----- nvinfo : EIATTR_KPARAM_INFO
	.align		4
.L_17:
        /*0058*/ 	.byte	0x04, 0x17
        /*005a*/ 	.short	(.L_19 - .L_18)
.L_18:
        /*005c*/ 	.word	0x00000000
        /*0060*/ 	.short	0x0003
        /*0062*/ 	.short	0x0018
        /*0064*/ 	.byte	0x00, 0xf5, 0x21, 0x00


	//----- nvinfo : EIATTR_KPARAM_INFO
	.align		4
.L_19:
        /*0068*/ 	.byte	0x04, 0x17
        /*006a*/ 	.short	(.L_21 - .L_20)
.L_20:
        /*006c*/ 	.word	0x00000000
        /*0070*/ 	.short	0x0002
        /*0072*/ 	.short	0x0010
        /*0074*/ 	.byte	0x00, 0xf5, 0x21, 0x00


	//----- nvinfo : EIATTR_KPARAM_INFO
	.align		4
.L_21:
        /*0078*/ 	.byte	0x04, 0x17
        /*007a*/ 	.short	(.L_23 - .L_22)
.L_22:
        /*007c*/ 	.word	0x00000000
        /*0080*/ 	.short	0x0001
        /*0082*/ 	.short	0x0008
        /*0084*/ 	.byte	0x00, 0xf5, 0x21, 0x00


	//----- nvinfo : EIATTR_KPARAM_INFO
	.align		4
.L_23:
        /*0088*/ 	.byte	0x04, 0x17
        /*008a*/ 	.short	(.L_25 - .L_24)
.L_24:
        /*008c*/ 	.word	0x00000000
        /*0090*/ 	.short	0x0000
        /*0092*/ 	.short	0x0000
        /*0094*/ 	.byte	0x00, 0xf5, 0x21, 0x00


	//----- nvinfo : EIATTR_SPARSE_MMA_MASK
	.align		4
.L_25:
        /*0098*/ 	.byte	0x03, 0x50
        /*009a*/ 	.short	0x0000


	//----- nvinfo : EIATTR_MAXREG_COUNT
	.align		4
        /*009c*/ 	.byte	0x03, 0x1b
        /*009e*/ 	.short	0x00ff


	//----- nvinfo : EIATTR_MERCURY_ISA_VERSION
	.align		4
        /*00a0*/ 	.byte	0x03, 0x5f
        /*00a2*/ 	.short	0x0101


	//----- nvinfo : EIATTR_VRC_CTA_INIT_COUNT
	.align		4
        /*00a4*/ 	.byte	0x02, 0x4a
	.zero		1
	.zero		1


	//----- nvinfo : EIATTR_EXIT_INSTR_OFFSETS
	.align		4
        /*00a8*/ 	.byte	0x04, 0x1c
        /*00aa*/ 	.short	(.L_27 - .L_26)


	//   ....[0]....
.L_26:
        /*00ac*/ 	.word	0x000000b0


	//   ....[1]....
        /*00b0*/ 	.word	0x000002e0


	//----- nvinfo : EIATTR_CBANK_PARAM_SIZE
	.align		4
.L_27:
        /*00b4*/ 	.byte	0x03, 0x19
        /*00b6*/ 	.short	0x003c


	//----- nvinfo : EIATTR_PARAM_CBANK
	.align		4
        /*00b8*/ 	.byte	0x04, 0x0a
        /*00ba*/ 	.short	(.L_29 - .L_28)
	.align		4
.L_28:
        /*00bc*/ 	.word	index@(.nv.constant0._Z23apply_rotary_emb_kernelPKfS0_S0_S0_PfS1_iii)
        /*00c0*/ 	.short	0x0380
        /*00c2*/ 	.short	0x003c


	//----- nvinfo : EIATTR_SW_WAR
	.align		4
.L_29:
        /*00c4*/ 	.byte	0x04, 0x36
        /*00c6*/ 	.short	(.L_31 - .L_30)
.L_30:
        /*00c8*/ 	.word	0x00000008
.L_31:


//--------------------- .nv.callgraph             --------------------------
	.section	.nv.callgraph,"",@"SHT_CUDA_CALLGRAPH"
	.align	4
	.sectionentsize	8
	.align		4
        /*0000*/ 	.word	0x00000000
	.align		4
        /*0004*/ 	.word	0xffffffff
	.align		4
        /*0008*/ 	.word	0x00000000
	.align		4
        /*000c*/ 	.word	0xfffffffe
	.align		4
        /*0010*/ 	.word	0x00000000
	.align		4
        /*0014*/ 	.word	0xfffffffd
	.align		4
        /*0018*/ 	.word	0x00000000
	.align		4
        /*001c*/ 	.word	0xfffffffc


//--------------------- .text._Z23apply_rotary_emb_kernelPKfS0_S0_S0_PfS1_iii --------------------------
	.section	.text._Z23apply_rotary_emb_kernelPKfS0_S0_S0_PfS1_iii,"ax",@progbits
	.align	128
        .global         _Z23apply_rotary_emb_kernelPKfS0_S0_S0_PfS1_iii
        .type           _Z23apply_rotary_emb_kernelPKfS0_S0_S0_PfS1_iii,@function
        .size           _Z23apply_rotary_emb_kernelPKfS0_S0_S0_PfS1_iii,(.L_x_1 - _Z23apply_rotary_emb_kernelPKfS0_S0_S0_PfS1_iii)
        .other          _Z23apply_rotary_emb_kernelPKfS0_S0_S0_PfS1_iii,@"STO_CUDA_ENTRY STV_DEFAULT"
_Z23apply_rotary_emb_kernelPKfS0_S0_S0_PfS1_iii:
.text._Z23apply_rotary_emb_kernelPKfS0_S0_S0_PfS1_iii:
[----:B------:R-:W-:Y:S01]  /*0000*/  LDC R1, c[0x0][0x37c] ;  /* 0x0000df00ff017b82 */ /* 0x000fe20000000800 */
[----:B------:R-:W0:Y:S07]  /*0010*/  S2R R2, SR_CTAID.Y ;  /* 0x0000000000027919 */ /* 0x000e2e0000002600 */
[----:B------:R-:W0:Y:S01]  /*0020*/  LDC.64 R14, c[0x0][0x3b0] ;  /* 0x0000ec00ff0e7b82 */ /* 0x000e220000000a00 */
[----:B------:R-:W1:Y:S01]  /*0030*/  LDCU UR7, c[0x0][0x3b8] ;  /* 0x00007700ff0777ac */ /* 0x000e620008000800 */
[----:B------:R-:W2:Y:S06]  /*0040*/  S2R R5, SR_TID.X ;  /* 0x0000000000057919 */ /* 0x000eac0000002100 */
[----:B------:R-:W3:Y:S01]  /*0050*/  S2UR UR6, SR_CTAID.X ;  /* 0x00000000000679c3 */ /* 0x000ee20000002500 */
[----:B-1----:R-:W-:-:S04]  /*0060*/  ULEA.HI UR4, UR7, UR7, URZ, 0x1 ;  /* 0x0000000707047291 */ /* 0x002fc8000f8f08ff */
[----:B------:R-:W-:Y:S01]  /*0070*/  USHF.R.S32.HI UR4, URZ, 0x1, UR4 ;  /* 0x00000001ff047899 */ /* 0x000fe20008011404 */
[----:B0-----:R-:W-:-:S04]  /*0080*/  ISETP.GE.AND P0, PT, R2, R15, PT ;  /* 0x0000000f0200720c */ /* 0x001fc80003f06270 */
[----:B---3--:R-:W-:-:S04]  /*0090*/  ISETP.LE.OR P0, PT, R14, UR6, P0 ;  /* 0x000000060e007c0c */ /* 0x008fc80008703670 */
[----:B--2---:R-:W-:-:S13]  /*00a0*/  ISETP.GE.OR P0, PT, R5, UR4, P0 ;  /* 0x0000000405007c0c */ /* 0x004fda0008706670 */
[----:B------:R-:W-:Y:S05]  /*00b0*/  @P0 EXIT ;  /* 0x000000000000094d */ /* 0x000fea0003800000 */
[----:B------:R-:W0:Y:S01]  /*00c0*/  LDC.64 R12, c[0x0][0x398] ;  /* 0x0000e600ff0c7b82 */ /* 0x000e220000000a00 */
[----:B------:R-:W1:Y:S01]  /*00d0*/  LDCU.64 UR4, c[0x0][0x358] ;  /* 0x00006b00ff0477ac */ /* 0x000e620008000a00 */
[----:B------:R-:W-:Y:S01]  /*00e0*/  SHF.L.U32 R0, R5, 0x1, RZ ;  /* 0x0000000105007819 */ /* 0x000fe200000006ff */
[----:B------:R-:W-:-:S04]  /*00f0*/  IMAD R3, R15, UR6, R2 ;  /* 0x000000060f037c24 */ /* 0x000fc8000f8e0202 */
[----:B------:R-:W-:Y:S01]  /*0100*/  IMAD R0, R3, UR7, R0 ;  /* 0x0000000703007c24 */ /* 0x000fe2000f8e0200 */
[----:B------:R-:W2:Y:S08]  /*0110*/  LDC.64 R6, c[0x0][0x380] ;  /* 0x0000e000ff067b82 */ /* 0x000eb00000000a00 */
[----:B------:R-:W3:Y:S08]  /*0120*/  LDC.64 R8, c[0x0][0x388] ;  /* 0x0000e200ff087b82 */ /* 0x000ef00000000a00 */
[----:B------:R-:W4:Y:S01]  /*0130*/  LDC.64 R10, c[0x0][0x390] ;  /* 0x0000e400ff0a7b82 */ /* 0x000f220000000a00 */
[----:B0-----:R-:W-:-:S06]  /*0140*/  IMAD.WIDE.U32 R12, R5, 0x4, R12 ;  /* 0x00000004050c7825 */ /* 0x001fcc00078e000c */
[----:B-1----:R-:W5:Y:S01]  /*0150*/  LDG.E R12, desc[UR4][R12.64] ;  /* 0x000000040c0c7981 */ /* 0x002f62000c1e1900 */
[C---:B--2---:R-:W-:Y:S01]  /*0160*/  IMAD.WIDE R6, R0.reuse, 0x4, R6 ;  /* 0x0000000400067825 */ /* 0x044fe200078e0206 */
[----:B------:R-:W0:Y:S04]  /*0170*/  LDC.64 R2, c[0x0][0x3a8] ;  /* 0x0000ea00ff027b82 */ /* 0x000e280000000a00 */
[----:B------:R-:W5:Y:S01]  /*0180*/  LDG.E R15, desc[UR4][R6.64+0x4] ;  /* 0x00000404060f7981 */ /* 0x000f62000c1e1900 */
[----:B---3--:R-:W-:-:S03]  /*0190*/  IMAD.WIDE R8, R0, 0x4, R8 ;  /* 0x0000000400087825 */ /* 0x008fc600078e0208 */
[----:B------:R-:W2:Y:S04]  /*01a0*/  LDG.E R14, desc[UR4][R6.64] ;  /* 0x00000004060e7981 */ /* 0x000ea8000c1e1900 */
[----:B------:R-:W3:Y:S01]  /*01b0*/  LDG.E R17, desc[UR4][R8.64+0x4] ;  /* 0x0000040408117981 */ /* 0x000ee2000c1e1900 */
[----:B----4-:R-:W-:-:S03]  /*01c0*/  IMAD.WIDE.U32 R10, R5, 0x4, R10 ;  /* 0x00000004050a7825 */ /* 0x010fc600078e000a */
[----:B------:R-:W4:Y:S01]  /*01d0*/  LDG.E R16, desc[UR4][R8.64] ;  /* 0x0000000408107981 */ /* 0x000f22000c1e1900 */
[----:B------:R-:W1:Y:S03]  /*01e0*/  LDC.64 R4, c[0x0][0x3a0] ;  /* 0x0000e800ff047b82 */ /* 0x000e660000000a00 */
[----:B------:R-:W4:Y:S01]  /*01f0*/  LDG.E R10, desc[UR4][R10.64] ;  /* 0x000000040a0a7981 */ /* 0x000f22000c1e1900 */
[----:B0-----:R-:W-:-:S04]  /*0200*/  IMAD.WIDE R2, R0, 0x4, R2 ;  /* 0x0000000400027825 */ /* 0x001fc800078e0202 */
[----:B-1----:R-:W-:-:S04]  /*0210*/  IMAD.WIDE R4, R0, 0x4, R4 ;  /* 0x0000000400047825 */ /* 0x002fc800078e0204 */
[-C--:B-----5:R-:W-:Y:S01]  /*0220*/  FMUL R19, R15, R12.reuse ;  /* 0x0000000c0f137220 */ /* 0x0a0fe20000400000 */
[-C--:B--2---:R-:W-:Y:S01]  /*0230*/  FMUL R18, R14, R12.reuse ;  /* 0x0000000c0e127220 */ /* 0x084fe20000400000 */
[-C--:B---3--:R-:W-:Y:S01]  /*0240*/  FMUL R13, R17, R12.reuse ;  /* 0x0000000c110d7220 */ /* 0x088fe20000400000 */
[----:B----4-:R-:W-:Y:S01]  /*0250*/  FMUL R12, R16, R12 ;  /* 0x0000000c100c7220 */ /* 0x010fe20000400000 */
[-C--:B------:R-:W-:Y:S01]  /*0260*/  FFMA R19, R14, R10.reuse, -R19 ;  /* 0x0000000a0e137223 */ /* 0x080fe20000000813 */
[-C--:B------:R-:W-:Y:S01]  /*0270*/  FFMA R15, R15, R10.reuse, R18 ;  /* 0x0000000a0f0f7223 */ /* 0x080fe20000000012 */
[-C--:B------:R-:W-:Y:S01]  /*0280*/  FFMA R13, R16, R10.reuse, -R13 ;  /* 0x0000000a100d7223 */ /* 0x080fe2000000080d */
[----:B------:R-:W-:Y:S02]  /*0290*/  FFMA R17, R17, R10, R12 ;  /* 0x0000000a11117223 */ /* 0x000fe4000000000c */
[----:B------:R-:W-:Y:S04]  /*02a0*/  STG.E desc[UR4][R4.64], R19 ;  /* 0x0000001304007986 */ /* 0x000fe8000c101904 */
[----:B------:R-:W-:Y:S04]  /*02b0*/  STG.E desc[UR4][R4.64+0x4], R15 ;  /* 0x0000040f04007986 */ /* 0x000fe8000c101904 */
[----:B------:R-:W-:Y:S04]  /*02c0*/  STG.E desc[UR4][R2.64], R13 ;  /* 0x0000000d02007986 */ /* 0x000fe8000c101904 */
[----:B------:R-:W-:Y:S01]  /*02d0*/  STG.E desc[UR4][R2.64+0x4], R17 ;  /* 0x0000041102007986 */ /* 0x000fe2000c101904 */
[----:B------:R-:W-:Y:S05]  /*02e0*/  EXIT ;  /* 0x000000000000794d */ /* 0x000fea0003800000 */
.L_x_0:
[----:B------:R-:W-:-:S00]  /*02f0*/  BRA `(.L_x_0) ;  /* 0xfffffffc00fc7947 */ /* 0x000fc0000383ffff */
[----:B------:R-:W-:-:S00]  /*0300*/  NOP ;  /* 0x0000000000007918 */ /* 0x000fc00000000000 */
[----:B------:R-:W-:-:S00]  /*0310*/  NOP ;  /* 0x0000000000007918 */ /* 0x000fc00000000000 */
[----:B------:R-:W-:-:S00]  /*0320*/  NOP ;  /* 0x0000000000007918 */ /* 0x000fc00000000000 */
[----:B------:R-:W-:-:S00]  /*0330*/  NOP ;  /* 0x0000000000007918 */ /* 0x000fc00000000000 */
[----:B------:R-:W-:-:S00]  /*0340*/  NOP ;  /* 0x0000000000007918 */ /* 0x000fc00000000000 */
[----:B------:R-:W-:-:S00]  /*0350*/  NOP ;  /* 0x0000000000007918 */ /* 0x000fc00000000000 */
[----:B------:R-:W-:-:S00]  /*0360*/  NOP ;  /* 0x0000000000007918 */ /* 0x000fc00000000000 */
[----:B------:R-:W-:-:S00]  /*0370*/  NOP ;  /* 0x0000000000007918 */ /* 0x000fc00000000000 */
.L_x_1:


//--------------------- .nv.shared.reserved.0     --------------------------
	.section	.nv.shared.reserved.0,"aw",@nobits
	.weak		__nv_reservedSMEM_offset_0_alias
	.size		__nv_reservedSMEM_offset_0_alias, 0, 64
	.other		__nv_reservedSMEM_offset_0_alias,@"STO_CUDA_RESERVED_SHARED STV_DEFAULT"
__nv_reservedSMEM_offset_0_alias:
	.zero		0
	.zero		64


//--------------------- .nv.constant0._Z23apply_rotary_emb_kernelPKfS0_S0_S0_PfS1_iii --------------------------
	.section	.nv.constant0._Z23apply_rotary_emb_kernelPKfS0_S0_S0_PfS1_iii,"a",@progbits
	.sectionflags	@""
	.align	4
.nv.constant0._Z23apply_rotary_emb_kernelPKfS0_S0_S0_PfS1_iii:
	.zero		956


//--------------------- SYMBOLS --------------------------

	.type		.nv.reservedSmem.offset0,@object
	.size		.nv.reservedSmem.offset0,0x4
